//
// Generated by NVIDIA NVVM Compiler
//
// Compiler Build ID: CL-36424714
// Cuda compilation tools, release 13.0, V13.0.88
// Based on NVVM 20.0.0
//

.version 9.0
.target sm_100
.address_size 64

	// .globl	kernel

.visible .entry kernel(
	.param .u32 kernel_param_0,
	.param .u32 kernel_param_1,
	.param .u64 .ptr .align 1 kernel_param_2,
	.param .u64 .ptr .align 1 kernel_param_3
)
{
	.reg .pred 	%p<4>;
	.reg .b32 	%r<14>;
	.reg .b32 	%f<14>;
	.reg .b64 	%rd<8>;

	ld.param.u32 	%r4, [kernel_param_0];
	ld.param.u32 	%r3, [kernel_param_1];
	ld.param.u64 	%rd1, [kernel_param_2];
	ld.param.u64 	%rd2, [kernel_param_3];
	mov.u32 	%r5, %ntid.y;
	mov.u32 	%r6, %ctaid.y;
	mov.u32 	%r7, %tid.y;
	mad.lo.s32 	%r1, %r5, %r6, %r7;
	mov.u32 	%r8, %ntid.x;
	mov.u32 	%r9, %ctaid.x;
	mov.u32 	%r10, %tid.x;
	mad.lo.s32 	%r2, %r8, %r9, %r10;
	setp.gt.s32 	%p1, %r1, %r4;
	setp.gt.s32 	%p2, %r2, %r3;
	or.pred  	%p3, %p1, %p2;
	@%p3 bra 	$L__BB0_2;
	cvta.to.global.u64 	%rd3, %rd1;
	cvta.to.global.u64 	%rd4, %rd2;
	mad.lo.s32 	%r11, %r3, %r1, %r2;
	mul.wide.s32 	%rd5, %r11, 4;
	add.s64 	%rd6, %rd3, %rd5;
	ld.global.f32 	%f1, [%rd6];
	fma.rn.f32 	%f2, %f1, 0f3BBB989D, 0f3F000000;
	cvt.sat.f32.f32 	%f3, %f2;
	mov.f32 	%f4, 0f4B400001;
	mov.f32 	%f5, 0f437C0000;
	fma.rm.f32 	%f6, %f3, %f5, %f4;
	add.f32 	%f7, %f6, 0fCB40007F;
	neg.f32 	%f8, %f7;
	fma.rn.f32 	%f9, %f1, 0f3FB8AA3B, %f8;
	fma.rn.f32 	%f10, %f1, 0f32A57060, %f9;
	mov.b32 	%r12, %f6;
	shl.b32 	%r13, %r12, 23;
	mov.b32 	%f11, %r13;
	ex2.approx.ftz.f32 	%f12, %f10;
	mul.f32 	%f13, %f12, %f11;
	add.s64 	%rd7, %rd4, %rd5;
	st.global.f32 	[%rd7], %f13;
$L__BB0_2:
	ret;

}


// ===== COMPILED SASS (sm_100) =====

	.target	sm_100

	.elftype	@"ET_EXEC"


//--------------------- .note.nv.tkinfo           --------------------------
	.section	.note.nv.tkinfo,"",@"SHT_NOTE"
	.sectionflags	@"SHF_NOTE_NV_TKINFO"
	.tkinfo
        /*0018*/ 	.word	0x00000002
        /*0030*/ 	.string	""
        /*0030*/ 	.string	"ptxas"
        /*0030*/ 	.string	"Cuda compilation tools, release 13.0, V13.0.88"
        /*0030*/ 	.string	"Build cuda_13.0.r13.0/compiler.36424714_0"
        /*0030*/ 	.string	"-arch sm_100 -m 64 "



//--------------------- .note.nv.cuinfo           --------------------------
	.section	.note.nv.cuinfo,"",@"SHT_NOTE"
	.sectionflags	@"SHF_NOTE_NV_CUINFO"
        /*0018*/ 	.short	0x0002
        /*001a*/ 	.short	0x0064
        /*001c*/ 	.short	0x0082
	.zero		2


//--------------------- .nv.info                  --------------------------
	.section	.nv.info,"",@"SHT_CUDA_INFO"
	.align	4


	//----- nvinfo : EIATTR_REGCOUNT
	.align		4
        /*0000*/ 	.byte	0x04, 0x2f
        /*0002*/ 	.short	(.L_1 - .L_0)
	.align		4
.L_0:
        /*0004*/ 	.word	index@(kernel)
        /*0008*/ 	.word	0x0000000c


	//----- nvinfo : EIATTR_FRAME_SIZE
	.align		4
.L_1:
        /*000c*/ 	.byte	0x04, 0x11
        /*000e*/ 	.short	(.L_3 - .L_2)
	.align		4
.L_2:
        /*0010*/ 	.word	index@(kernel)
        /*0014*/ 	.word	0x00000000


	//----- nvinfo : EIATTR_MIN_STACK_SIZE
	.align		4
.L_3:
        /*0018*/ 	.byte	0x04, 0x12
        /*001a*/ 	.short	(.L_5 - .L_4)
	.align		4
.L_4:
        /*001c*/ 	.word	index@(kernel)
        /*0020*/ 	.word	0x00000000
.L_5:


//--------------------- .nv.compat                --------------------------
	.section	.nv.compat,"",@"SHT_CUDA_COMPAT_INFO"
	.align	4
        /*0000*/ 	.byte	0x02, 0x09, 0x00, 0x00, 0x02, 0x02, 0x01, 0x00, 0x02, 0x05, 0x05, 0x00, 0x03, 0x07, 0x01, 0x01
        /*0010*/ 	.byte	0x02, 0x03, 0x00, 0x00, 0x02, 0x06, 0x01, 0x00, 0x04, 0x0b, 0x08, 0x00, 0x09, 0x00, 0x00, 0x00
        /*0020*/ 	.byte	0x00, 0x00, 0x00, 0x00


//--------------------- .nv.info.kernel           --------------------------
	.section	.nv.info.kernel,"",@"SHT_CUDA_INFO"
	.sectionflags	@""
	.align	4


	//----- nvinfo : EIATTR_CUDA_API_VERSION
	.align		4
        /*0000*/ 	.byte	0x04, 0x37
        /*0002*/ 	.short	(.L_7 - .L_6)
.L_6:
        /*0004*/ 	.word	0x00000082


	//----- nvinfo : EIATTR_KPARAM_INFO
	.align		4
.L_7:
        /*0008*/ 	.byte	0x04, 0x17
        /*000a*/ 	.short	(.L_9 - .L_8)
.L_8:
        /*000c*/ 	.word	0x00000000
        /*0010*/ 	.short	0x0003
        /*0012*/ 	.short	0x0010
        /*0014*/ 	.byte	0x00, 0xf5, 0x21, 0x00


	//----- nvinfo : EIATTR_KPARAM_INFO
	.align		4
.L_9:
        /*0018*/ 	.byte	0x04, 0x17
        /*001a*/ 	.short	(.L_11 - .L_10)
.L_10:
        /*001c*/ 	.word	0x00000000
        /*0020*/ 	.short	0x0002
        /*0022*/ 	.short	0x0008
        /*0024*/ 	.byte	0x00, 0xf5, 0x21, 0x00


	//----- nvinfo : EIATTR_KPARAM_INFO
	.align		4
.L_11:
        /*0028*/ 	.byte	0x04, 0x17
        /*002a*/ 	.short	(.L_13 - .L_12)
.L_12:
        /*002c*/ 	.word	0x00000000
        /*0030*/ 	.short	0x0001
        /*0032*/ 	.short	0x0004
        /*0034*/ 	.byte	0x00, 0xf0, 0x11, 0x00


	//----- nvinfo : EIATTR_KPARAM_INFO
	.align		4
.L_13:
        /*0038*/ 	.byte	0x04, 0x17
        /*003a*/ 	.short	(.L_15 - .L_14)
.L_14:
        /*003c*/ 	.word	0x00000000
        /*0040*/ 	.short	0x0000
        /*0042*/ 	.short	0x0000
        /*0044*/ 	.byte	0x00, 0xf0, 0x11, 0x00


	//----- nvinfo : EIATTR_SPARSE_MMA_MASK
	.align		4
.L_15:
        /*0048*/ 	.byte	0x03, 0x50
        /*004a*/ 	.short	0x0000


	//----- nvinfo : EIATTR_MAXREG_COUNT
	.align		4
        /*004c*/ 	.byte	0x03, 0x1b
        /*004e*/ 	.short	0x00ff


	//----- nvinfo : EIATTR_MERCURY_ISA_VERSION
	.align		4
        /*0050*/ 	.byte	0x03, 0x5f
        /*0052*/ 	.short	0x0101


	//----- nvinfo : EIATTR_VRC_CTA_INIT_COUNT
	.align		4
        /*0054*/ 	.byte	0x02, 0x4a
	.zero		1
	.zero		1


	//----- nvinfo : EIATTR_EXIT_INSTR_OFFSETS
	.align		4
        /*0058*/ 	.byte	0x04, 0x1c
        /*005a*/ 	.short	(.L_17 - .L_16)


	//   ....[0]....
.L_16:
        /*005c*/ 	.word	0x000000c0


	//   ....[1]....
        /*0060*/ 	.word	0x000001f0


	//----- nvinfo : EIATTR_CBANK_PARAM_SIZE
	.align		4
.L_17:
        /*0064*/ 	.byte	0x03, 0x19
        /*0066*/ 	.short	0x0018


	//----- nvinfo : EIATTR_PARAM_CBANK
	.align		4
        /*0068*/ 	.byte	0x04, 0x0a
        /*006a*/ 	.short	(.L_19 - .L_18)
	.align		4
.L_18:
        /*006c*/ 	.word	index@(.nv.constant0.kernel)
        /*0070*/ 	.short	0x0380
        /*0072*/ 	.short	0x0018


	//----- nvinfo : EIATTR_SW_WAR
	.align		4
.L_19:
        /*0074*/ 	.byte	0x04, 0x36
        /*0076*/ 	.short	(.L_21 - .L_20)
.L_20:
        /*0078*/ 	.word	0x00000008
.L_21:


//--------------------- .nv.callgraph             --------------------------
	.section	.nv.callgraph,"",@"SHT_CUDA_CALLGRAPH"
	.align	4
	.sectionentsize	8
	.align		4
        /*0000*/ 	.word	0x00000000
	.align		4
        /*0004*/ 	.word	0xffffffff
	.align		4
        /*0008*/ 	.word	0x00000000
	.align		4
        /*000c*/ 	.word	0xfffffffe
	.align		4
        /*0010*/ 	.word	0x00000000
	.align		4
        /*0014*/ 	.word	0xfffffffd
	.align		4
        /*0018*/ 	.word	0x00000000
	.align		4
        /*001c*/ 	.word	0xfffffffc


//--------------------- .text.kernel              --------------------------
	.section	.text.kernel,"ax",@progbits
	.align	128
        .global         kernel
        .type           kernel,@function
        .size           kernel,(.L_x_1 - kernel)
        .other          kernel,@"STO_CUDA_ENTRY STV_DEFAULT"
kernel:
.text.kernel:
[----:B------:R-:W-:Y:S01]  /*0000*/  LDC R1, c[0x0][0x37c] ;  /* 0x0000df00ff017b82 */ /* 0x000fe20000000800 */
[----:B------:R-:W0:Y:S01]  /*0010*/  S2R R5, SR_CTAID.X ;  /* 0x0000000000057919 */ /* 0x000e220000002500 */
[----:B------:R-:W1:Y:S01]  /*0020*/  LDCU UR4, c[0x0][0x364] ;  /* 0x00006c80ff0477ac */ /* 0x000e620008000800 */
[----:B------:R-:W0:Y:S01]  /*0030*/  S2R R2, SR_TID.X ;  /* 0x0000000000027919 */ /* 0x000e220000002100 */
[----:B------:R-:W0:Y:S01]  /*0040*/  LDCU UR5, c[0x0][0x360] ;  /* 0x00006c00ff0577ac */ /* 0x000e220008000800 */
[----:B------:R-:W1:Y:S01]  /*0050*/  S2R R0, SR_CTAID.Y ;  /* 0x0000000000007919 */ /* 0x000e620000002600 */
[----:B------:R-:W2:Y:S01]  /*0060*/  LDCU.64 UR6, c[0x0][0x380] ;  /* 0x00007000ff0677ac */ /* 0x000ea20008000a00 */
[----:B------:R-:W1:Y:S01]  /*0070*/  S2R R3, SR_TID.Y ;  /* 0x0000000000037919 */ /* 0x000e620000002200 */
[----:B0-----:R-:W-:-:S05]  /*0080*/  IMAD R5, R5, UR5, R2 ;  /* 0x0000000505057c24 */ /* 0x001fca000f8e0202 */
[----:B--2---:R-:W-:Y:S01]  /*0090*/  ISETP.GT.AND P0, PT, R5, UR7, PT ;  /* 0x0000000705007c0c */ /* 0x004fe2000bf04270 */
[----:B-1----:R-:W-:-:S05]  /*00a0*/  IMAD R0, R0, UR4, R3 ;  /* 0x0000000400007c24 */ /* 0x002fca000f8e0203 */
[----:B------:R-:W-:-:S13]  /*00b0*/  ISETP.GT.OR P0, PT, R0, UR6, P0 ;  /* 0x0000000600007c0c */ /* 0x000fda0008704670 */
[----:B------:R-:W-:Y:S05]  /*00c0*/  @P0 EXIT ;  /* 0x000000000000094d */ /* 0x000fea0003800000 */
[----:B------:R-:W0:Y:S01]  /*00d0*/  LDC.64 R2, c[0x0][0x388] ;  /* 0x0000e200ff027b82 */ /* 0x000e220000000a00 */
[----:B------:R-:W1:Y:S01]  /*00e0*/  LDCU.64 UR4, c[0x0][0x358] ;  /* 0x00006b00ff0477ac */ /* 0x000e620008000a00 */
[----:B------:R-:W-:-:S04]  /*00f0*/  IMAD R7, R0, UR7, R5 ;  /* 0x0000000700077c24 */ /* 0x000fc8000f8e0205 */
[----:B0-----:R-:W-:-:S06]  /*0100*/  IMAD.WIDE R2, R7, 0x4, R2 ;  /* 0x0000000407027825 */ /* 0x001fcc00078e0202 */
[----:B-1----:R-:W2:Y:S01]  /*0110*/  LDG.E R2, desc[UR4][R2.64] ;  /* 0x0000000402027981 */ /* 0x002ea2000c1e1900 */
[----:B------:R-:W-:Y:S01]  /*0120*/  HFMA2 R5, -RZ, RZ, 0.96630859375, -0.0022525787353515625 ;  /* 0x3bbb989dff057431 */ /* 0x000fe200000001ff */
[----:B------:R-:W-:-:S04]  /*0130*/  MOV R9, 0x437c0000 ;  /* 0x437c000000097802 */ /* 0x000fc80000000f00 */
[----:B--2---:R-:W-:Y:S02]  /*0140*/  FFMA.SAT R0, R2, R5, 0.5 ;  /* 0x3f00000002007423 */ /* 0x004fe40000002005 */
[----:B------:R-:W0:Y:S02]  /*0150*/  LDC.64 R4, c[0x0][0x390] ;  /* 0x0000e400ff047b82 */ /* 0x000e240000000a00 */
[----:B------:R-:W-:-:S04]  /*0160*/  FFMA.RM R0, R0, R9, 12582913 ;  /* 0x4b40000100007423 */ /* 0x000fc80000004009 */
[C---:B------:R-:W-:Y:S01]  /*0170*/  FADD R9, R0.reuse, -12583039 ;  /* 0xcb40007f00097421 */ /* 0x040fe20000000000 */
[----:B------:R-:W-:-:S03]  /*0180*/  SHF.L.U32 R0, R0, 0x17, RZ ;  /* 0x0000001700007819 */ /* 0x000fc600000006ff */
[----:B------:R-:W-:-:S04]  /*0190*/  FFMA R9, R2, 1.4426950216293334961, -R9 ;  /* 0x3fb8aa3b02097823 */ /* 0x000fc80000000809 */
[----:B------:R-:W-:-:S06]  /*01a0*/  FFMA R9, R2, 1.925963033500011079e-08, R9 ;  /* 0x32a5706002097823 */ /* 0x000fcc0000000009 */
[----:B------:R-:W1:Y:S01]  /*01b0*/  MUFU.EX2 R9, R9 ;  /* 0x0000000900097308 */ /* 0x000e620000000800 */
[----:B0-----:R-:W-:-:S04]  /*01c0*/  IMAD.WIDE R2, R7, 0x4, R4 ;  /* 0x0000000407027825 */ /* 0x001fc800078e0204 */
[----:B-1----:R-:W-:-:S05]  /*01d0*/  FMUL R5, R0, R9 ;  /* 0x0000000900057220 */ /* 0x002fca0000400000 */
[----:B------:R-:W-:Y:S01]  /*01e0*/  STG.E desc[UR4][R2.64], R5 ;  /* 0x0000000502007986 */ /* 0x000fe2000c101904 */
[----:B------:R-:W-:Y:S05]  /*01f0*/  EXIT ;  /* 0x000000000000794d */ /* 0x000fea0003800000 */
.L_x_0:
[----:B------:R-:W-:-:S00]  /*0200*/  BRA `(.L_x_0) ;  /* 0xfffffffc00fc7947 */ /* 0x000fc0000383ffff */
[----:B------:R-:W-:-:S00]  /*0210*/  NOP ;  /* 0x0000000000007918 */ /* 0x000fc00000000000 */
        /* <DEDUP_REMOVED lines=14> */
.L_x_1:


//--------------------- .nv.shared.reserved.0     --------------------------
	.section	.nv.shared.reserved.0,"aw",@nobits
	.weak		__nv_reservedSMEM_offset_0_alias
	.size		__nv_reservedSMEM_offset_0_alias, 0, 64
	.other		__nv_reservedSMEM_offset_0_alias,@"STO_CUDA_RESERVED_SHARED STV_DEFAULT"
__nv_reservedSMEM_offset_0_alias:
	.zero		0
	.zero		64


//--------------------- .nv.constant0.kernel      --------------------------
	.section	.nv.constant0.kernel,"a",@progbits
	.sectionflags	@""
	.align	4
.nv.constant0.kernel:
	.zero		920


//--------------------- SYMBOLS --------------------------

	.type		.nv.reservedSmem.offset0,@object
	.size		.nv.reservedSmem.offset0,0x4
